//
// Generated by NVIDIA NVVM Compiler
//
// Compiler Build ID: CL-36424714
// Cuda compilation tools, release 13.0, V13.0.88
// Based on NVVM 20.0.0
//

.version 9.0
.target sm_100
.address_size 64

	// .globl	_Z16bit_reverse_copyPiS_i

.visible .entry _Z16bit_reverse_copyPiS_i(
	.param .u64 .ptr .align 1 _Z16bit_reverse_copyPiS_i_param_0,
	.param .u64 .ptr .align 1 _Z16bit_reverse_copyPiS_i_param_1,
	.param .u32 _Z16bit_reverse_copyPiS_i_param_2
)
{
	.reg .pred 	%p<3>;
	.reg .b32 	%r<10>;
	.reg .b64 	%rd<13>;

	ld.param.u64 	%rd2, [_Z16bit_reverse_copyPiS_i_param_0];
	ld.param.u64 	%rd3, [_Z16bit_reverse_copyPiS_i_param_1];
	ld.param.u32 	%r3, [_Z16bit_reverse_copyPiS_i_param_2];
	mov.u32 	%r4, %ctaid.x;
	mov.u32 	%r5, %ntid.x;
	mov.u32 	%r6, %tid.x;
	mad.lo.s32 	%r1, %r4, %r5, %r6;
	setp.ge.s32 	%p1, %r1, %r3;
	@%p1 bra 	$L__BB0_3;
	cvta.to.global.u64 	%rd4, %rd3;
	mul.wide.s32 	%rd5, %r1, 4;
	add.s64 	%rd1, %rd4, %rd5;
	ld.global.u32 	%r2, [%rd1];
	setp.ge.s32 	%p2, %r1, %r2;
	@%p2 bra 	$L__BB0_3;
	cvta.to.global.u64 	%rd6, %rd2;
	add.s64 	%rd8, %rd6, %rd5;
	ld.global.u32 	%r7, [%rd8];
	mul.wide.s32 	%rd9, %r2, 4;
	add.s64 	%rd10, %rd6, %rd9;
	ld.global.u32 	%r8, [%rd10];
	st.global.u32 	[%rd8], %r8;
	ld.global.u32 	%r9, [%rd1];
	mul.wide.s32 	%rd11, %r9, 4;
	add.s64 	%rd12, %rd6, %rd11;
	st.global.u32 	[%rd12], %r7;
$L__BB0_3:
	ret;

}
	// .globl	_Z9ntt_stagePiiiS_i
.visible .entry _Z9ntt_stagePiiiS_i(
	.param .u64 .ptr .align 1 _Z9ntt_stagePiiiS_i_param_0,
	.param .u32 _Z9ntt_stagePiiiS_i_param_1,
	.param .u32 _Z9ntt_stagePiiiS_i_param_2,
	.param .u64 .ptr .align 1 _Z9ntt_stagePiiiS_i_param_3,
	.param .u32 _Z9ntt_stagePiiiS_i_param_4
)
{
	.reg .pred 	%p<3>;
	.reg .b32 	%r<27>;
	.reg .b64 	%rd<19>;

	ld.param.u64 	%rd8, [_Z9ntt_stagePiiiS_i_param_0];
	ld.param.u32 	%r6, [_Z9ntt_stagePiiiS_i_param_1];
	ld.param.u32 	%r4, [_Z9ntt_stagePiiiS_i_param_2];
	ld.param.u64 	%rd9, [_Z9ntt_stagePiiiS_i_param_3];
	ld.param.u32 	%r5, [_Z9ntt_stagePiiiS_i_param_4];
	mov.u32 	%r7, %ctaid.x;
	mov.u32 	%r8, %ntid.x;
	mov.u32 	%r9, %tid.x;
	mad.lo.s32 	%r10, %r7, %r8, %r9;
	div.s32 	%r11, %r10, %r4;
	mul.lo.s32 	%r12, %r11, %r4;
	shl.b32 	%r13, %r12, 1;
	sub.s32 	%r1, %r10, %r12;
	add.s32 	%r2, %r13, %r1;
	add.s32 	%r14, %r2, %r4;
	setp.ge.s32 	%p1, %r14, %r6;
	@%p1 bra 	$L__BB1_5;
	cvta.to.global.u64 	%rd10, %rd8;
	cvta.to.global.u64 	%rd11, %rd9;
	mul.wide.s32 	%rd12, %r2, 4;
	add.s64 	%rd1, %rd10, %rd12;
	ld.global.u32 	%r3, [%rd1];
	mul.wide.s32 	%rd13, %r4, 4;
	add.s64 	%rd2, %rd1, %rd13;
	ld.global.u32 	%r15, [%rd2];
	add.s32 	%r16, %r1, %r4;
	mul.wide.s32 	%rd14, %r16, 4;
	add.s64 	%rd15, %rd11, %rd14;
	ld.global.u32 	%r17, [%rd15];
	mul.wide.s32 	%rd3, %r17, %r15;
	cvt.s64.s32 	%rd4, %r5;
	or.b64  	%rd16, %rd3, %rd4;
	and.b64  	%rd17, %rd16, -4294967296;
	setp.ne.s64 	%p2, %rd17, 0;
	@%p2 bra 	$L__BB1_3;
	cvt.u32.u64 	%r18, %rd4;
	cvt.u32.u64 	%r19, %rd3;
	rem.u32 	%r20, %r19, %r18;
	cvt.u64.u32 	%rd18, %r20;
	bra.uni 	$L__BB1_4;
$L__BB1_3:
	rem.s64 	%rd18, %rd3, %rd4;
$L__BB1_4:
	cvt.u32.u64 	%r21, %rd18;
	add.s32 	%r22, %r3, %r21;
	rem.s32 	%r23, %r22, %r5;
	st.global.u32 	[%rd1], %r23;
	add.s32 	%r24, %r3, %r5;
	sub.s32 	%r25, %r24, %r21;
	rem.s32 	%r26, %r25, %r5;
	st.global.u32 	[%rd2], %r26;
$L__BB1_5:
	ret;

}
	// .globl	_Z13pointwise_mulPiS_S_ii
.visible .entry _Z13pointwise_mulPiS_S_ii(
	.param .u64 .ptr .align 1 _Z13pointwise_mulPiS_S_ii_param_0,
	.param .u64 .ptr .align 1 _Z13pointwise_mulPiS_S_ii_param_1,
	.param .u64 .ptr .align 1 _Z13pointwise_mulPiS_S_ii_param_2,
	.param .u32 _Z13pointwise_mulPiS_S_ii_param_3,
	.param .u32 _Z13pointwise_mulPiS_S_ii_param_4
)
{
	.reg .pred 	%p<3>;
	.reg .b32 	%r<12>;
	.reg .b64 	%rd<20>;

	ld.param.u64 	%rd6, [_Z13pointwise_mulPiS_S_ii_param_0];
	ld.param.u64 	%rd7, [_Z13pointwise_mulPiS_S_ii_param_1];
	ld.param.u64 	%rd8, [_Z13pointwise_mulPiS_S_ii_param_2];
	ld.param.u32 	%r3, [_Z13pointwise_mulPiS_S_ii_param_3];
	ld.param.u32 	%r2, [_Z13pointwise_mulPiS_S_ii_param_4];
	mov.u32 	%r4, %ctaid.x;
	mov.u32 	%r5, %ntid.x;
	mov.u32 	%r6, %tid.x;
	mad.lo.s32 	%r1, %r4, %r5, %r6;
	setp.ge.s32 	%p1, %r1, %r3;
	@%p1 bra 	$L__BB2_5;
	cvta.to.global.u64 	%rd9, %rd6;
	cvta.to.global.u64 	%rd10, %rd7;
	mul.wide.s32 	%rd11, %r1, 4;
	add.s64 	%rd12, %rd9, %rd11;
	ld.global.u32 	%r7, [%rd12];
	add.s64 	%rd13, %rd10, %rd11;
	ld.global.u32 	%r8, [%rd13];
	mul.wide.s32 	%rd1, %r8, %r7;
	cvt.s64.s32 	%rd2, %r2;
	or.b64  	%rd14, %rd1, %rd2;
	and.b64  	%rd15, %rd14, -4294967296;
	setp.ne.s64 	%p2, %rd15, 0;
	@%p2 bra 	$L__BB2_3;
	cvt.u32.u64 	%r9, %rd2;
	cvt.u32.u64 	%r10, %rd1;
	rem.u32 	%r11, %r10, %r9;
	cvt.u64.u32 	%rd19, %r11;
	bra.uni 	$L__BB2_4;
$L__BB2_3:
	rem.s64 	%rd19, %rd1, %rd2;
$L__BB2_4:
	cvta.to.global.u64 	%rd16, %rd8;
	add.s64 	%rd18, %rd16, %rd11;
	st.global.u32 	[%rd18], %rd19;
$L__BB2_5:
	ret;

}


// ===== COMPILED SASS (sm_100) =====

	.target	sm_100

	.elftype	@"ET_EXEC"


//--------------------- .note.nv.tkinfo           --------------------------
	.section	.note.nv.tkinfo,"",@"SHT_NOTE"
	.sectionflags	@"SHF_NOTE_NV_TKINFO"
	.tkinfo
        /*0018*/ 	.word	0x00000002
        /*0030*/ 	.string	""
        /*0030*/ 	.string	"ptxas"
        /*0030*/ 	.string	"Cuda compilation tools, release 13.0, V13.0.88"
        /*0030*/ 	.string	"Build cuda_13.0.r13.0/compiler.36424714_0"
        /*0030*/ 	.string	"-arch sm_100 -m 64 "



//--------------------- .note.nv.cuinfo           --------------------------
	.section	.note.nv.cuinfo,"",@"SHT_NOTE"
	.sectionflags	@"SHF_NOTE_NV_CUINFO"
        /*0018*/ 	.short	0x0002
        /*001a*/ 	.short	0x0064
        /*001c*/ 	.short	0x0082
	.zero		2


//--------------------- .nv.info                  --------------------------
	.section	.nv.info,"",@"SHT_CUDA_INFO"
	.align	4


	//----- nvinfo : EIATTR_REGCOUNT
	.align		4
        /*0000*/ 	.byte	0x04, 0x2f
        /*0002*/ 	.short	(.L_1 - .L_0)
	.align		4
.L_0:
        /*0004*/ 	.word	index@(_Z16bit_reverse_copyPiS_i)
        /*0008*/ 	.word	0x0000000e


	//----- nvinfo : EIATTR_FRAME_SIZE
	.align		4
.L_1:
        /*000c*/ 	.byte	0x04, 0x11
        /*000e*/ 	.short	(.L_3 - .L_2)
	.align		4
.L_2:
        /*0010*/ 	.word	index@(_Z16bit_reverse_copyPiS_i)
        /*0014*/ 	.word	0x00000000


	//----- nvinfo : EIATTR_REGCOUNT
	.align		4
.L_3:
        /*0018*/ 	.byte	0x04, 0x2f
        /*001a*/ 	.short	(.L_5 - .L_4)
	.align		4
.L_4:
        /*001c*/ 	.word	index@(_Z9ntt_stagePiiiS_i)
        /*0020*/ 	.word	0x00000016


	//----- nvinfo : EIATTR_FRAME_SIZE
	.align		4
.L_5:
        /*0024*/ 	.byte	0x04, 0x11
        /*0026*/ 	.short	(.L_7 - .L_6)
	.align		4
.L_6:
        /*0028*/ 	.word	index@($__internal_1_$__cuda_sm20_rem_s64)
        /*002c*/ 	.word	0x00000000


	//----- nvinfo : EIATTR_FRAME_SIZE
	.align		4
.L_7:
        /*0030*/ 	.byte	0x04, 0x11
        /*0032*/ 	.short	(.L_9 - .L_8)
	.align		4
.L_8:
        /*0034*/ 	.word	index@(_Z9ntt_stagePiiiS_i)
        /*0038*/ 	.word	0x00000000


	//----- nvinfo : EIATTR_REGCOUNT
	.align		4
.L_9:
        /*003c*/ 	.byte	0x04, 0x2f
        /*003e*/ 	.short	(.L_11 - .L_10)
	.align		4
.L_10:
        /*0040*/ 	.word	index@(_Z13pointwise_mulPiS_S_ii)
        /*0044*/ 	.word	0x00000012


	//----- nvinfo : EIATTR_FRAME_SIZE
	.align		4
.L_11:
        /*0048*/ 	.byte	0x04, 0x11
        /*004a*/ 	.short	(.L_13 - .L_12)
	.align		4
.L_12:
        /*004c*/ 	.word	index@($__internal_0_$__cuda_sm20_rem_s64)
        /*0050*/ 	.word	0x00000000


	//----- nvinfo : EIATTR_FRAME_SIZE
	.align		4
.L_13:
        /*0054*/ 	.byte	0x04, 0x11
        /*0056*/ 	.short	(.L_15 - .L_14)
	.align		4
.L_14:
        /*0058*/ 	.word	index@(_Z13pointwise_mulPiS_S_ii)
        /*005c*/ 	.word	0x00000000


	//----- nvinfo : EIATTR_MIN_STACK_SIZE
	.align		4
.L_15:
        /*0060*/ 	.byte	0x04, 0x12
        /*0062*/ 	.short	(.L_17 - .L_16)
	.align		4
.L_16:
        /*0064*/ 	.word	index@(_Z13pointwise_mulPiS_S_ii)
        /*0068*/ 	.word	0x00000000


	//----- nvinfo : EIATTR_MIN_STACK_SIZE
	.align		4
.L_17:
        /*006c*/ 	.byte	0x04, 0x12
        /*006e*/ 	.short	(.L_19 - .L_18)
	.align		4
.L_18:
        /*0070*/ 	.word	index@(_Z9ntt_stagePiiiS_i)
        /*0074*/ 	.word	0x00000000


	//----- nvinfo : EIATTR_MIN_STACK_SIZE
	.align		4
.L_19:
        /*0078*/ 	.byte	0x04, 0x12
        /*007a*/ 	.short	(.L_21 - .L_20)
	.align		4
.L_20:
        /*007c*/ 	.word	index@(_Z16bit_reverse_copyPiS_i)
        /*0080*/ 	.word	0x00000000
.L_21:


//--------------------- .nv.compat                --------------------------
	.section	.nv.compat,"",@"SHT_CUDA_COMPAT_INFO"
	.align	4
        /*0000*/ 	.byte	0x02, 0x09, 0x00, 0x00, 0x02, 0x02, 0x01, 0x00, 0x02, 0x05, 0x05, 0x00, 0x03, 0x07, 0x01, 0x01
        /*0010*/ 	.byte	0x02, 0x03, 0x00, 0x00, 0x02, 0x06, 0x01, 0x00, 0x04, 0x0b, 0x08, 0x00, 0x09, 0x00, 0x00, 0x00
        /*0020*/ 	.byte	0x00, 0x00, 0x00, 0x00


//--------------------- .nv.info._Z13pointwise_mulPiS_S_ii --------------------------
	.section	.nv.info._Z13pointwise_mulPiS_S_ii,"",@"SHT_CUDA_INFO"
	.sectionflags	@""
	.align	4


	//----- nvinfo : EIATTR_CUDA_API_VERSION
	.align		4
        /*0000*/ 	.byte	0x04, 0x37
        /*0002*/ 	.short	(.L_23 - .L_22)
.L_22:
        /*0004*/ 	.word	0x00000082


	//----- nvinfo : EIATTR_KPARAM_INFO
	.align		4
.L_23:
        /*0008*/ 	.byte	0x04, 0x17
        /*000a*/ 	.short	(.L_25 - .L_24)
.L_24:
        /*000c*/ 	.word	0x00000000
        /*0010*/ 	.short	0x0004
        /*0012*/ 	.short	0x001c
        /*0014*/ 	.byte	0x00, 0xf0, 0x11, 0x00


	//----- nvinfo : EIATTR_KPARAM_INFO
	.align		4
.L_25:
        /*0018*/ 	.byte	0x04, 0x17
        /*001a*/ 	.short	(.L_27 - .L_26)
.L_26:
        /*001c*/ 	.word	0x00000000
        /*0020*/ 	.short	0x0003
        /*0022*/ 	.short	0x0018
        /*0024*/ 	.byte	0x00, 0xf0, 0x11, 0x00


	//----- nvinfo : EIATTR_KPARAM_INFO
	.align		4
.L_27:
        /*0028*/ 	.byte	0x04, 0x17
        /*002a*/ 	.short	(.L_29 - .L_28)
.L_28:
        /*002c*/ 	.word	0x00000000
        /*0030*/ 	.short	0x0002
        /*0032*/ 	.short	0x0010
        /*0034*/ 	.byte	0x00, 0xf5, 0x21, 0x00


	//----- nvinfo : EIATTR_KPARAM_INFO
	.align		4
.L_29:
        /*0038*/ 	.byte	0x04, 0x17
        /*003a*/ 	.short	(.L_31 - .L_30)
.L_30:
        /*003c*/ 	.word	0x00000000
        /*0040*/ 	.short	0x0001
        /*0042*/ 	.short	0x0008
        /*0044*/ 	.byte	0x00, 0xf5, 0x21, 0x00


	//----- nvinfo : EIATTR_KPARAM_INFO
	.align		4
.L_31:
        /*0048*/ 	.byte	0x04, 0x17
        /*004a*/ 	.short	(.L_33 - .L_32)
.L_32:
        /*004c*/ 	.word	0x00000000
        /*0050*/ 	.short	0x0000
        /*0052*/ 	.short	0x0000
        /*0054*/ 	.byte	0x00, 0xf5, 0x21, 0x00


	//----- nvinfo : EIATTR_SPARSE_MMA_MASK
	.align		4
.L_33:
        /*0058*/ 	.byte	0x03, 0x50
        /*005a*/ 	.short	0x0000


	//----- nvinfo : EIATTR_MAXREG_COUNT
	.align		4
        /*005c*/ 	.byte	0x03, 0x1b
        /*005e*/ 	.short	0x00ff


	//----- nvinfo : EIATTR_MERCURY_ISA_VERSION
	.align		4
        /*0060*/ 	.byte	0x03, 0x5f
        /*0062*/ 	.short	0x0101


	//----- nvinfo : EIATTR_VRC_CTA_INIT_COUNT
	.align		4
        /*0064*/ 	.byte	0x02, 0x4a
	.zero		1
	.zero		1


	//----- nvinfo : EIATTR_EXIT_INSTR_OFFSETS
	.align		4
        /*0068*/ 	.byte	0x04, 0x1c
        /*006a*/ 	.short	(.L_35 - .L_34)


	//   ....[0]....
.L_34:
        /*006c*/ 	.word	0x00000070


	//   ....[1]....
        /*0070*/ 	.word	0x00000300


	//----- nvinfo : EIATTR_CRS_STACK_SIZE
	.align		4
.L_35:
        /*0074*/ 	.byte	0x04, 0x1e
        /*0076*/ 	.short	(.L_37 - .L_36)
.L_36:
        /*0078*/ 	.word	0x00000000


	//----- nvinfo : EIATTR_CBANK_PARAM_SIZE
	.align		4
.L_37:
        /*007c*/ 	.byte	0x03, 0x19
        /*007e*/ 	.short	0x0020


	//----- nvinfo : EIATTR_PARAM_CBANK
	.align		4
        /*0080*/ 	.byte	0x04, 0x0a
        /*0082*/ 	.short	(.L_39 - .L_38)
	.align		4
.L_38:
        /*0084*/ 	.word	index@(.nv.constant0._Z13pointwise_mulPiS_S_ii)
        /*0088*/ 	.short	0x0380
        /*008a*/ 	.short	0x0020


	//----- nvinfo : EIATTR_SW_WAR
	.align		4
.L_39:
        /*008c*/ 	.byte	0x04, 0x36
        /*008e*/ 	.short	(.L_41 - .L_40)
.L_40:
        /*0090*/ 	.word	0x00000008
.L_41:


//--------------------- .nv.info._Z9ntt_stagePiiiS_i --------------------------
	.section	.nv.info._Z9ntt_stagePiiiS_i,"",@"SHT_CUDA_INFO"
	.sectionflags	@""
	.align	4


	//----- nvinfo : EIATTR_CUDA_API_VERSION
	.align		4
        /*0000*/ 	.byte	0x04, 0x37
        /*0002*/ 	.short	(.L_43 - .L_42)
.L_42:
        /*0004*/ 	.word	0x00000082


	//----- nvinfo : EIATTR_KPARAM_INFO
	.align		4
.L_43:
        /*0008*/ 	.byte	0x04, 0x17
        /*000a*/ 	.short	(.L_45 - .L_44)
.L_44:
        /*000c*/ 	.word	0x00000000
        /*0010*/ 	.short	0x0004
        /*0012*/ 	.short	0x0018
        /*0014*/ 	.byte	0x00, 0xf0, 0x11, 0x00


	//----- nvinfo : EIATTR_KPARAM_INFO
	.align		4
.L_45:
        /*0018*/ 	.byte	0x04, 0x17
        /*001a*/ 	.short	(.L_47 - .L_46)
.L_46:
        /*001c*/ 	.word	0x00000000
        /*0020*/ 	.short	0x0003
        /*0022*/ 	.short	0x0010
        /*0024*/ 	.byte	0x00, 0xf5, 0x21, 0x00


	//----- nvinfo : EIATTR_KPARAM_INFO
	.align		4
.L_47:
        /*0028*/ 	.byte	0x04, 0x17
        /*002a*/ 	.short	(.L_49 - .L_48)
.L_48:
        /*002c*/ 	.word	0x00000000
        /*0030*/ 	.short	0x0002
        /*0032*/ 	.short	0x000c
        /*0034*/ 	.byte	0x00, 0xf0, 0x11, 0x00


	//----- nvinfo : EIATTR_KPARAM_INFO
	.align		4
.L_49:
        /*0038*/ 	.byte	0x04, 0x17
        /*003a*/ 	.short	(.L_51 - .L_50)
.L_50:
        /*003c*/ 	.word	0x00000000
        /*0040*/ 	.short	0x0001
        /*0042*/ 	.short	0x0008
        /*0044*/ 	.byte	0x00, 0xf0, 0x11, 0x00


	//----- nvinfo : EIATTR_KPARAM_INFO
	.align		4
.L_51:
        /*0048*/ 	.byte	0x04, 0x17
        /*004a*/ 	.short	(.L_53 - .L_52)
.L_52:
        /*004c*/ 	.word	0x00000000
        /*0050*/ 	.short	0x0000
        /*0052*/ 	.short	0x0000
        /*0054*/ 	.byte	0x00, 0xf5, 0x21, 0x00


	//----- nvinfo : EIATTR_SPARSE_MMA_MASK
	.align		4
.L_53:
        /*0058*/ 	.byte	0x03, 0x50
        /*005a*/ 	.short	0x0000


	//----- nvinfo : EIATTR_MAXREG_COUNT
	.align		4
        /*005c*/ 	.byte	0x03, 0x1b
        /*005e*/ 	.short	0x00ff


	//----- nvinfo : EIATTR_MERCURY_ISA_VERSION
	.align		4
        /*0060*/ 	.byte	0x03, 0x5f
        /*0062*/ 	.short	0x0101


	//----- nvinfo : EIATTR_VRC_CTA_INIT_COUNT
	.align		4
        /*0064*/ 	.byte	0x02, 0x4a
	.zero		1
	.zero		1


	//----- nvinfo : EIATTR_EXIT_INSTR_OFFSETS
	.align		4
        /*0068*/ 	.byte	0x04, 0x1c
        /*006a*/ 	.short	(.L_55 - .L_54)


	//   ....[0]....
.L_54:
        /*006c*/ 	.word	0x00000230


	//   ....[1]....
        /*0070*/ 	.word	0x00000710


	//----- nvinfo : EIATTR_CRS_STACK_SIZE
	.align		4
.L_55:
        /*0074*/ 	.byte	0x04, 0x1e
        /*0076*/ 	.short	(.L_57 - .L_56)
.L_56:
        /*0078*/ 	.word	0x00000000


	//----- nvinfo : EIATTR_CBANK_PARAM_SIZE
	.align		4
.L_57:
        /*007c*/ 	.byte	0x03, 0x19
        /*007e*/ 	.short	0x001c


	//----- nvinfo : EIATTR_PARAM_CBANK
	.align		4
        /*0080*/ 	.byte	0x04, 0x0a
        /*0082*/ 	.short	(.L_59 - .L_58)
	.align		4
.L_58:
        /*0084*/ 	.word	index@(.nv.constant0._Z9ntt_stagePiiiS_i)
        /*0088*/ 	.short	0x0380
        /*008a*/ 	.short	0x001c


	//----- nvinfo : EIATTR_SW_WAR
	.align		4
.L_59:
        /*008c*/ 	.byte	0x04, 0x36
        /*008e*/ 	.short	(.L_61 - .L_60)
.L_60:
        /*0090*/ 	.word	0x00000008
.L_61:


//--------------------- .nv.info._Z16bit_reverse_copyPiS_i --------------------------
	.section	.nv.info._Z16bit_reverse_copyPiS_i,"",@"SHT_CUDA_INFO"
	.sectionflags	@""
	.align	4


	//----- nvinfo : EIATTR_CUDA_API_VERSION
	.align		4
        /*0000*/ 	.byte	0x04, 0x37
        /*0002*/ 	.short	(.L_63 - .L_62)
.L_62:
        /*0004*/ 	.word	0x00000082


	//----- nvinfo : EIATTR_KPARAM_INFO
	.align		4
.L_63:
        /*0008*/ 	.byte	0x04, 0x17
        /*000a*/ 	.short	(.L_65 - .L_64)
.L_64:
        /*000c*/ 	.word	0x00000000
        /*0010*/ 	.short	0x0002
        /*0012*/ 	.short	0x0010
        /*0014*/ 	.byte	0x00, 0xf0, 0x11, 0x00


	//----- nvinfo : EIATTR_KPARAM_INFO
	.align		4
.L_65:
        /*0018*/ 	.byte	0x04, 0x17
        /*001a*/ 	.short	(.L_67 - .L_66)
.L_66:
        /*001c*/ 	.word	0x00000000
        /*0020*/ 	.short	0x0001
        /*0022*/ 	.short	0x0008
        /*0024*/ 	.byte	0x00, 0xf5, 0x21, 0x00


	//----- nvinfo : EIATTR_KPARAM_INFO
	.align		4
.L_67:
        /*0028*/ 	.byte	0x04, 0x17
        /*002a*/ 	.short	(.L_69 - .L_68)
.L_68:
        /*002c*/ 	.word	0x00000000
        /*0030*/ 	.short	0x0000
        /*0032*/ 	.short	0x0000
        /*0034*/ 	.byte	0x00, 0xf5, 0x21, 0x00


	//----- nvinfo : EIATTR_SPARSE_MMA_MASK
	.align		4
.L_69:
        /*0038*/ 	.byte	0x03, 0x50
        /*003a*/ 	.short	0x0000


	//----- nvinfo : EIATTR_MAXREG_COUNT
	.align		4
        /*003c*/ 	.byte	0x03, 0x1b
        /*003e*/ 	.short	0x00ff


	//----- nvinfo : EIATTR_MERCURY_ISA_VERSION
	.align		4
        /*0040*/ 	.byte	0x03, 0x5f
        /*0042*/ 	.short	0x0101


	//----- nvinfo : EIATTR_VRC_CTA_INIT_COUNT
	.align		4
        /*0044*/ 	.byte	0x02, 0x4a
	.zero		1
	.zero		1


	//----- nvinfo : EIATTR_EXIT_INSTR_OFFSETS
	.align		4
        /*0048*/ 	.byte	0x04, 0x1c
        /*004a*/ 	.short	(.L_71 - .L_70)


	//   ....[0]....
.L_70:
        /*004c*/ 	.word	0x00000070


	//   ....[1]....
        /*0050*/ 	.word	0x000000d0


	//   ....[2]....
        /*0054*/ 	.word	0x00000170


	//----- nvinfo : EIATTR_CBANK_PARAM_SIZE
	.align		4
.L_71:
        /*0058*/ 	.byte	0x03, 0x19
        /*005a*/ 	.short	0x0014


	//----- nvinfo : EIATTR_PARAM_CBANK
	.align		4
        /*005c*/ 	.byte	0x04, 0x0a
        /*005e*/ 	.short	(.L_73 - .L_72)
	.align		4
.L_72:
        /*0060*/ 	.word	index@(.nv.constant0._Z16bit_reverse_copyPiS_i)
        /*0064*/ 	.short	0x0380
        /*0066*/ 	.short	0x0014


	//----- nvinfo : EIATTR_SW_WAR
	.align		4
.L_73:
        /*0068*/ 	.byte	0x04, 0x36
        /*006a*/ 	.short	(.L_75 - .L_74)
.L_74:
        /*006c*/ 	.word	0x00000008
.L_75:


//--------------------- .nv.callgraph             --------------------------
	.section	.nv.callgraph,"",@"SHT_CUDA_CALLGRAPH"
	.align	4
	.sectionentsize	8
	.align		4
        /*0000*/ 	.word	0x00000000
	.align		4
        /*0004*/ 	.word	0xffffffff
	.align		4
        /*0008*/ 	.word	0x00000000
	.align		4
        /*000c*/ 	.word	0xfffffffe
	.align		4
        /*0010*/ 	.word	0x00000000
	.align		4
        /*0014*/ 	.word	0xfffffffd
	.align		4
        /*0018*/ 	.word	0x00000000
	.align		4
        /*001c*/ 	.word	0xfffffffc


//--------------------- .text._Z13pointwise_mulPiS_S_ii --------------------------
	.section	.text._Z13pointwise_mulPiS_S_ii,"ax",@progbits
	.align	128
        .global         _Z13pointwise_mulPiS_S_ii
        .type           _Z13pointwise_mulPiS_S_ii,@function
        .size           _Z13pointwise_mulPiS_S_ii,(.L_x_9 - _Z13pointwise_mulPiS_S_ii)
        .other          _Z13pointwise_mulPiS_S_ii,@"STO_CUDA_ENTRY STV_DEFAULT"
_Z13pointwise_mulPiS_S_ii:
.text._Z13pointwise_mulPiS_S_ii:
[----:B------:R-:W-:Y:S01]  /*0000*/  LDC R1, c[0x0][0x37c] ;  /* 0x0000df00ff017b82 */ /* 0x000fe20000000800 */
[----:B------:R-:W0:Y:S07]  /*0010*/  S2R R3, SR_TID.X ;  /* 0x0000000000037919 */ /* 0x000e2e0000002100 */
[----:B------:R-:W0:Y:S01]  /*0020*/  S2UR UR4, SR_CTAID.X ;  /* 0x00000000000479c3 */ /* 0x000e220000002500 */
[----:B------:R-:W1:Y:S07]  /*0030*/  LDCU UR5, c[0x0][0x398] ;  /* 0x00007300ff0577ac */ /* 0x000e6e0008000800 */
[----:B------:R-:W0:Y:S02]  /*0040*/  LDC R0, c[0x0][0x360] ;  /* 0x0000d800ff007b82 */ /* 0x000e240000000800 */
[----:B0-----:R-:W-:-:S05]  /*0050*/  IMAD R0, R0, UR4, R3 ;  /* 0x0000000400007c24 */ /* 0x001fca000f8e0203 */
[----:B-1----:R-:W-:-:S13]  /*0060*/  ISETP.GE.AND P0, PT, R0, UR5, PT ;  /* 0x0000000500007c0c */ /* 0x002fda000bf06270 */
[----:B------:R-:W-:Y:S05]  /*0070*/  @P0 EXIT ;  /* 0x000000000000094d */ /* 0x000fea0003800000 */
[----:B------:R-:W0:Y:S01]  /*0080*/  LDC.64 R4, c[0x0][0x380] ;  /* 0x0000e000ff047b82 */ /* 0x000e220000000a00 */
[----:B------:R-:W1:Y:S01]  /*0090*/  LDCU.64 UR6, c[0x0][0x358] ;  /* 0x00006b00ff0677ac */ /* 0x000e620008000a00 */
[----:B------:R-:W2:Y:S06]  /*00a0*/  LDCU UR9, c[0x0][0x39c] ;  /* 0x00007380ff0977ac */ /* 0x000eac0008000800 */
[----:B------:R-:W3:Y:S01]  /*00b0*/  LDC.64 R6, c[0x0][0x388] ;  /* 0x0000e200ff067b82 */ /* 0x000ee20000000a00 */
[----:B0-----:R-:W-:-:S05]  /*00c0*/  IMAD.WIDE R4, R0, 0x4, R4 ;  /* 0x0000000400047825 */ /* 0x001fca00078e0204 */
[----:B-1----:R-:W4:Y:S01]  /*00d0*/  LDG.E R2, desc[UR6][R4.64] ;  /* 0x0000000604027981 */ /* 0x002f22000c1e1900 */
[----:B---3--:R-:W-:-:S05]  /*00e0*/  IMAD.WIDE R6, R0, 0x4, R6 ;  /* 0x0000000400067825 */ /* 0x008fca00078e0206 */
[----:B------:R-:W4:Y:S01]  /*00f0*/  LDG.E R3, desc[UR6][R6.64] ;  /* 0x0000000606037981 */ /* 0x000f22000c1e1900 */
[----:B--2---:R-:W-:Y:S01]  /*0100*/  USHF.R.S32.HI UR8, URZ, 0x1f, UR9 ;  /* 0x0000001fff087899 */ /* 0x004fe20008011409 */
[----:B------:R-:W-:Y:S01]  /*0110*/  BSSY.RECONVERGENT B0, `(.L_x_0) ;  /* 0x000001b000007945 */ /* 0x000fe20003800200 */
[----:B----4-:R-:W-:-:S05]  /*0120*/  IMAD.WIDE R2, R3, R2, RZ ;  /* 0x0000000203027225 */ /* 0x010fca00078e02ff */
[----:B------:R-:W-:-:S04]  /*0130*/  LOP3.LUT R8, R3, UR8, RZ, 0xfc, !PT ;  /* 0x0000000803087c12 */ /* 0x000fc8000f8efcff */
[----:B------:R-:W-:-:S13]  /*0140*/  ISETP.NE.U32.AND P0, PT, R8, RZ, PT ;  /* 0x000000ff0800720c */ /* 0x000fda0003f05070 */
[----:B------:R-:W-:Y:S05]  /*0150*/  @P0 BRA `(.L_x_1) ;  /* 0x00000000004c0947 */ /* 0x000fea0003800000 */
[----:B------:R-:W0:Y:S01]  /*0160*/  I2F.U32.RP R3, UR9 ;  /* 0x0000000900037d06 */ /* 0x000e220008209000 */
[----:B------:R-:W-:-:S07]  /*0170*/  ISETP.NE.U32.AND P1, PT, RZ, UR9, PT ;  /* 0x00000009ff007c0c */ /* 0x000fce000bf25070 */
[----:B0-----:R-:W0:Y:S02]  /*0180*/  MUFU.RCP R3, R3 ;  /* 0x0000000300037308 */ /* 0x001e240000001000 */
[----:B0-----:R-:W-:-:S06]  /*0190*/  VIADD R4, R3, 0xffffffe ;  /* 0x0ffffffe03047836 */ /* 0x001fcc0000000000 */
[----:B------:R0:W1:Y:S02]  /*01a0*/  F2I.FTZ.U32.TRUNC.NTZ R5, R4 ;  /* 0x0000000400057305 */ /* 0x000064000021f000 */
[----:B0-----:R-:W-:Y:S02]  /*01b0*/  HFMA2 R4, -RZ, RZ, 0, 0 ;  /* 0x00000000ff047431 */ /* 0x001fe400000001ff */
[----:B-1----:R-:W-:-:S04]  /*01c0*/  IMAD.MOV R7, RZ, RZ, -R5 ;  /* 0x000000ffff077224 */ /* 0x002fc800078e0a05 */
[----:B------:R-:W-:-:S04]  /*01d0*/  IMAD R7, R7, UR9, RZ ;  /* 0x0000000907077c24 */ /* 0x000fc8000f8e02ff */
[----:B------:R-:W-:-:S06]  /*01e0*/  IMAD.HI.U32 R5, R5, R7, R4 ;  /* 0x0000000705057227 */ /* 0x000fcc00078e0004 */
[----:B------:R-:W-:-:S04]  /*01f0*/  IMAD.HI.U32 R5, R5, R2, RZ ;  /* 0x0000000205057227 */ /* 0x000fc800078e00ff */
[----:B------:R-:W-:-:S04]  /*0200*/  IMAD.MOV R5, RZ, RZ, -R5 ;  /* 0x000000ffff057224 */ /* 0x000fc800078e0a05 */
[----:B------:R-:W-:-:S05]  /*0210*/  IMAD R2, R5, UR9, R2 ;  /* 0x0000000905027c24 */ /* 0x000fca000f8e0202 */
[----:B------:R-:W-:-:S13]  /*0220*/  ISETP.GE.U32.AND P0, PT, R2, UR9, PT ;  /* 0x0000000902007c0c */ /* 0x000fda000bf06070 */
[----:B------:R-:W-:-:S04]  /*0230*/  @P0 IADD3 R2, PT, PT, R2, -UR9, RZ ;  /* 0x8000000902020c10 */ /* 0x000fc8000fffe0ff */
[----:B------:R-:W-:-:S13]  /*0240*/  ISETP.GE.U32.AND P0, PT, R2, UR9, PT ;  /* 0x0000000902007c0c */ /* 0x000fda000bf06070 */
[----:B------:R-:W-:Y:S01]  /*0250*/  @P0 VIADD R2, R2, -UR9 ;  /* 0x8000000902020c36 */ /* 0x000fe20008000000 */
[----:B------:R-:W-:-:S04]  /*0260*/  @!P1 LOP3.LUT R2, RZ, UR9, RZ, 0x33, !PT ;  /* 0x00000009ff029c12 */ /* 0x000fc8000f8e33ff */
[----:B------:R-:W-:Y:S01]  /*0270*/  MOV R5, R2 ;  /* 0x0000000200057202 */ /* 0x000fe20000000f00 */
[----:B------:R-:W-:Y:S06]  /*0280*/  BRA `(.L_x_2) ;  /* 0x00000000000c7947 */ /* 0x000fec0003800000 */
.L_x_1:
[----:B------:R-:W-:-:S07]  /*0290*/  MOV R4, 0x2b0 ;  /* 0x000002b000047802 */ /* 0x000fce0000000f00 */
[----:B------:R-:W-:Y:S05]  /*02a0*/  CALL.REL.NOINC `($__internal_0_$__cuda_sm20_rem_s64) ;  /* 0x0000000000187944 */ /* 0x000fea0003c00000 */
[----:B------:R-:W-:-:S07]  /*02b0*/  IMAD.MOV.U32 R5, RZ, RZ, R2 ;  /* 0x000000ffff057224 */ /* 0x000fce00078e0002 */
.L_x_2:
[----:B------:R-:W-:Y:S05]  /*02c0*/  BSYNC.RECONVERGENT B0 ;  /* 0x0000000000007941 */ /* 0x000fea0003800200 */
.L_x_0:
[----:B------:R-:W0:Y:S02]  /*02d0*/  LDC.64 R2, c[0x0][0x390] ;  /* 0x0000e400ff027b82 */ /* 0x000e240000000a00 */
[----:B0-----:R-:W-:-:S05]  /*02e0*/  IMAD.WIDE R2, R0, 0x4, R2 ;  /* 0x0000000400027825 */ /* 0x001fca00078e0202 */
[----:B------:R-:W-:Y:S01]  /*02f0*/  STG.E desc[UR6][R2.64], R5 ;  /* 0x0000000502007986 */ /* 0x000fe2000c101906 */
[----:B------:R-:W-:Y:S05]  /*0300*/  EXIT ;  /* 0x000000000000794d */ /* 0x000fea0003800000 */
        .weak           $__internal_0_$__cuda_sm20_rem_s64
        .type           $__internal_0_$__cuda_sm20_rem_s64,@function
        .size           $__internal_0_$__cuda_sm20_rem_s64,(.L_x_9 - $__internal_0_$__cuda_sm20_rem_s64)
$__internal_0_$__cuda_sm20_rem_s64:
[----:B------:R-:W0:Y:S01]  /*0310*/  LDCU UR10, c[0x0][0x39c] ;  /* 0x00007380ff0a77ac */ /* 0x000e220008000800 */
[----:B------:R-:W-:Y:S02]  /*0320*/  UISETP.GE.AND UP0, UPT, UR8, URZ, UPT ;  /* 0x000000ff0800728c */ /* 0x000fe4000bf06270 */
[----:B0-----:R-:W-:-:S04]  /*0330*/  UIADD3 UR4, UP1, UPT, URZ, -UR10, URZ ;  /* 0x8000000aff047290 */ /* 0x001fc8000ff3e0ff */
[----:B------:R-:W-:Y:S02]  /*0340*/  UIADD3.X UR5, UPT, UPT, URZ, ~UR8, URZ, UP1, !UPT ;  /* 0x80000008ff057290 */ /* 0x000fe40008ffe4ff */
[----:B------:R-:W-:Y:S02]  /*0350*/  USEL UR4, UR4, UR10, !UP0 ;  /* 0x0000000a04047287 */ /* 0x000fe4000c000000 */
[----:B------:R-:W-:-:S09]  /*0360*/  USEL UR5, UR5, UR8, !UP0 ;  /* 0x0000000805057287 */ /* 0x000fd2000c000000 */
[----:B------:R-:W0:Y:S08]  /*0370*/  I2F.U64.RP R5, UR4 ;  /* 0x0000000400057d12 */ /* 0x000e300008309000 */
[----:B0-----:R-:W0:Y:S02]  /*0380*/  MUFU.RCP R5, R5 ;  /* 0x0000000500057308 */ /* 0x001e240000001000 */
[----:B0-----:R-:W-:-:S06]  /*0390*/  IADD3 R6, PT, PT, R5, 0x1ffffffe, RZ ;  /* 0x1ffffffe05067810 */ /* 0x001fcc0007ffe0ff */
[----:B------:R-:W0:Y:S02]  /*03a0*/  F2I.U64.TRUNC R6, R6 ;  /* 0x0000000600067311 */ /* 0x000e24000020d800 */
[----:B0-----:R-:W-:-:S04]  /*03b0*/  IMAD.WIDE.U32 R8, R6, UR4, RZ ;  /* 0x0000000406087c25 */ /* 0x001fc8000f8e00ff */
[----:B------:R-:W-:Y:S01]  /*03c0*/  IMAD R9, R6, UR5, R9 ;  /* 0x0000000506097c24 */ /* 0x000fe2000f8e0209 */
[----:B------:R-:W-:-:S03]  /*03d0*/  IADD3 R11, P0, PT, RZ, -R8, RZ ;  /* 0x80000008ff0b7210 */ /* 0x000fc60007f1e0ff */
[----:B------:R-:W-:Y:S02]  /*03e0*/  IMAD R9, R7, UR4, R9 ;  /* 0x0000000407097c24 */ /* 0x000fe4000f8e0209 */
[----:B------:R-:W-:-:S04]  /*03f0*/  IMAD.HI.U32 R8, R6, R11, RZ ;  /* 0x0000000b06087227 */ /* 0x000fc800078e00ff */
[----:B------:R-:W-:Y:S01]  /*0400*/  IMAD.X R13, RZ, RZ, ~R9, P0 ;  /* 0x000000ffff0d7224 */ /* 0x000fe200000e0e09 */
[----:B------:R-:W-:-:S03]  /*0410*/  MOV R9, R6 ;  /* 0x0000000600097202 */ /* 0x000fc60000000f00 */
[-C--:B------:R-:W-:Y:S02]  /*0420*/  IMAD R15, R7, R13.reuse, RZ ;  /* 0x0000000d070f7224 */ /* 0x080fe400078e02ff */
[----:B------:R-:W-:-:S04]  /*0430*/  IMAD.WIDE.U32 R8, P0, R6, R13, R8 ;  /* 0x0000000d06087225 */ /* 0x000fc80007800008 */
[----:B------:R-:W-:-:S04]  /*0440*/  IMAD.HI.U32 R5, R7, R13, RZ ;  /* 0x0000000d07057227 */ /* 0x000fc800078e00ff */
[----:B------:R-:W-:Y:S01]  /*0450*/  IMAD.HI.U32 R8, P1, R7, R11, R8 ;  /* 0x0000000b07087227 */ /* 0x000fe20007820008 */
[----:B------:R-:W-:-:S03]  /*0460*/  IADD3 R11, P4, PT, RZ, -R2, RZ ;  /* 0x80000002ff0b7210 */ /* 0x000fc60007f9e0ff */
[----:B------:R-:W-:Y:S01]  /*0470*/  IMAD.X R5, R5, 0x1, R7, P0 ;  /* 0x0000000105057824 */ /* 0x000fe200000e0607 */
[----:B------:R-:W-:-:S04]  /*0480*/  IADD3 R9, P2, PT, R15, R8, RZ ;  /* 0x000000080f097210 */ /* 0x000fc80007f5e0ff */
[----:B------:R-:W-:Y:S01]  /*0490*/  IADD3.X R5, PT, PT, RZ, RZ, R5, P2, P1 ;  /* 0x000000ffff057210 */ /* 0x000fe200017e2405 */
[----:B------:R-:W-:Y:S01]  /*04a0*/  IMAD.WIDE.U32 R6, R9, UR4, RZ ;  /* 0x0000000409067c25 */ /* 0x000fe2000f8e00ff */
[----:B------:R-:W-:-:S03]  /*04b0*/  ISETP.GE.AND P1, PT, R3, RZ, PT ;  /* 0x000000ff0300720c */ /* 0x000fc60003f26270 */
[----:B------:R-:W-:Y:S01]  /*04c0*/  IMAD R8, R9, UR5, R7 ;  /* 0x0000000509087c24 */ /* 0x000fe2000f8e0207 */
[----:B------:R-:W-:-:S03]  /*04d0*/  IADD3 R7, P0, PT, RZ, -R6, RZ ;  /* 0x80000006ff077210 */ /* 0x000fc60007f1e0ff */
[----:B------:R-:W-:Y:S02]  /*04e0*/  IMAD R6, R5, UR4, R8 ;  /* 0x0000000405067c24 */ /* 0x000fe4000f8e0208 */
[----:B------:R-:W-:-:S03]  /*04f0*/  IMAD.HI.U32 R8, R9, R7, RZ ;  /* 0x0000000709087227 */ /* 0x000fc600078e00ff */
[----:B------:R-:W-:-:S05]  /*0500*/  IADD3.X R6, PT, PT, RZ, ~R6, RZ, P0, !PT ;  /* 0x80000006ff067210 */ /* 0x000fca00007fe4ff */
[----:B------:R-:W-:-:S04]  /*0510*/  IMAD.WIDE.U32 R8, P0, R9, R6, R8 ;  /* 0x0000000609087225 */ /* 0x000fc80007800008 */
[C---:B------:R-:W-:Y:S02]  /*0520*/  IMAD R10, R5.reuse, R6, RZ ;  /* 0x00000006050a7224 */ /* 0x040fe400078e02ff */
[----:B------:R-:W-:Y:S01]  /*0530*/  IMAD.HI.U32 R7, P2, R5, R7, R8 ;  /* 0x0000000705077227 */ /* 0x000fe20007840008 */
[----:B------:R-:W-:-:S03]  /*0540*/  SEL R8, R11, R2, !P1 ;  /* 0x000000020b087207 */ /* 0x000fc60004800000 */
[----:B------:R-:W-:Y:S01]  /*0550*/  IMAD.X R9, RZ, RZ, ~R3, P4 ;  /* 0x000000ffff097224 */ /* 0x000fe200020e0e03 */
[----:B------:R-:W-:Y:S01]  /*0560*/  IADD3 R7, P3, PT, R10, R7, RZ ;  /* 0x000000070a077210 */ /* 0x000fe20007f7e0ff */
[----:B------:R-:W-:-:S03]  /*0570*/  IMAD.HI.U32 R6, R5, R6, RZ ;  /* 0x0000000605067227 */ /* 0x000fc600078e00ff */
[----:B------:R-:W-:Y:S01]  /*0580*/  SEL R10, R9, R3, !P1 ;  /* 0x00000003090a7207 */ /* 0x000fe20004800000 */
[----:B------:R-:W-:Y:S01]  /*0590*/  IMAD.HI.U32 R2, R7, R8, RZ ;  /* 0x0000000807027227 */ /* 0x000fe200078e00ff */
[----:B------:R-:W-:-:S03]  /*05a0*/  IADD3.X R5, PT, PT, R6, R5, RZ, P0, !PT ;  /* 0x0000000506057210 */ /* 0x000fc600007fe4ff */
[----:B------:R-:W-:Y:S01]  /*05b0*/  IMAD.MOV.U32 R3, RZ, RZ, RZ ;  /* 0x000000ffff037224 */ /* 0x000fe200078e00ff */
[----:B------:R-:W-:Y:S01]  /*05c0*/  IADD3.X R5, PT, PT, RZ, RZ, R5, P3, P2 ;  /* 0x000000ffff057210 */ /* 0x000fe20001fe4405 */
[----:B------:R-:W-:-:S04]  /*05d0*/  IMAD.WIDE.U32 R2, R7, R10, R2 ;  /* 0x0000000a07027225 */ /* 0x000fc800078e0002 */
[C---:B------:R-:W-:Y:S02]  /*05e0*/  IMAD R7, R5.reuse, R10, RZ ;  /* 0x0000000a05077224 */ /* 0x040fe400078e02ff */
[----:B------:R-:W-:-:S04]  /*05f0*/  IMAD.HI.U32 R2, P0, R5, R8, R2 ;  /* 0x0000000805027227 */ /* 0x000fc80007800002 */
[----:B------:R-:W-:Y:S01]  /*0600*/  IMAD.HI.U32 R5, R5, R10, RZ ;  /* 0x0000000a05057227 */ /* 0x000fe200078e00ff */
[----:B------:R-:W-:-:S04]  /*0610*/  IADD3 R7, P2, PT, R7, R2, RZ ;  /* 0x0000000207077210 */ /* 0x000fc80007f5e0ff */
[----:B------:R-:W-:Y:S01]  /*0620*/  IADD3.X R5, PT, PT, R5, RZ, RZ, P0, !PT ;  /* 0x000000ff05057210 */ /* 0x000fe200007fe4ff */
[----:B------:R-:W-:-:S04]  /*0630*/  IMAD.WIDE.U32 R2, R7, UR4, RZ ;  /* 0x0000000407027c25 */ /* 0x000fc8000f8e00ff */
[----:B------:R-:W-:Y:S01]  /*0640*/  IMAD.X R5, RZ, RZ, R5, P2 ;  /* 0x000000ffff057224 */ /* 0x000fe200010e0605 */
[----:B------:R-:W-:Y:S01]  /*0650*/  IADD3 R2, P2, PT, -R2, R8, RZ ;  /* 0x0000000802027210 */ /* 0x000fe20007f5e1ff */
[----:B------:R-:W-:-:S03]  /*0660*/  IMAD R6, R7, UR5, R3 ;  /* 0x0000000507067c24 */ /* 0x000fc6000f8e0203 */
[----:B------:R-:W-:Y:S01]  /*0670*/  ISETP.GE.U32.AND P0, PT, R2, UR4, PT ;  /* 0x0000000402007c0c */ /* 0x000fe2000bf06070 */
[----:B------:R-:W-:-:S05]  /*0680*/  IMAD R5, R5, UR4, R6 ;  /* 0x0000000405057c24 */ /* 0x000fca000f8e0206 */
[----:B------:R-:W-:Y:S02]  /*0690*/  IADD3.X R6, PT, PT, ~R5, R10, RZ, P2, !PT ;  /* 0x0000000a05067210 */ /* 0x000fe400017fe5ff */
[----:B------:R-:W-:Y:S02]  /*06a0*/  IADD3 R3, P2, PT, R2, -UR4, RZ ;  /* 0x8000000402037c10 */ /* 0x000fe4000ff5e0ff */
[C---:B------:R-:W-:Y:S02]  /*06b0*/  ISETP.GE.U32.AND.EX P0, PT, R6.reuse, UR5, PT, P0 ;  /* 0x0000000506007c0c */ /* 0x040fe4000bf06100 */
[----:B------:R-:W-:Y:S02]  /*06c0*/  IADD3.X R5, PT, PT, R6, ~UR5, RZ, P2, !PT ;  /* 0x8000000506057c10 */ /* 0x000fe400097fe4ff */
[----:B------:R-:W-:Y:S02]  /*06d0*/  SEL R3, R3, R2, P0 ;  /* 0x0000000203037207 */ /* 0x000fe40000000000 */
[----:B------:R-:W-:-:S02]  /*06e0*/  SEL R5, R5, R6, P0 ;  /* 0x0000000605057207 */ /* 0x000fc40000000000 */
[C---:B------:R-:W-:Y:S01]  /*06f0*/  ISETP.GE.U32.AND P0, PT, R3.reuse, UR4, PT ;  /* 0x0000000403007c0c */ /* 0x040fe2000bf06070 */
[----:B------:R-:W-:-:S03]  /*0700*/  VIADD R2, R3, -UR4 ;  /* 0x8000000403027c36 */ /* 0x000fc60008000000 */
[----:B------:R-:W-:Y:S01]  /*0710*/  ISETP.GE.U32.AND.EX P0, PT, R5, UR5, PT, P0 ;  /* 0x0000000505007c0c */ /* 0x000fe2000bf06100 */
[----:B------:R-:W-:-:S03]  /*0720*/  HFMA2 R5, -RZ, RZ, 0, 0 ;  /* 0x00000000ff057431 */ /* 0x000fc600000001ff */
[----:B------:R-:W-:Y:S02]  /*0730*/  SEL R2, R2, R3, P0 ;  /* 0x0000000302027207 */ /* 0x000fe40000000000 */
[----:B------:R-:W-:Y:S02]  /*0740*/  ISETP.NE.U32.AND P0, PT, RZ, UR10, PT ;  /* 0x0000000aff007c0c */ /* 0x000fe4000bf05070 */
[-C--:B------:R-:W-:Y:S02]  /*0750*/  IADD3 R3, PT, PT, RZ, -R2.reuse, RZ ;  /* 0x80000002ff037210 */ /* 0x080fe40007ffe0ff */
[----:B------:R-:W-:Y:S02]  /*0760*/  ISETP.NE.AND.EX P0, PT, RZ, UR8, PT, P0 ;  /* 0x00000008ff007c0c */ /* 0x000fe4000bf05300 */
[----:B------:R-:W-:-:S04]  /*0770*/  SEL R2, R3, R2, !P1 ;  /* 0x0000000203027207 */ /* 0x000fc80004800000 */
[----:B------:R-:W-:Y:S01]  /*0780*/  SEL R2, R2, 0xffffffff, P0 ;  /* 0xffffffff02027807 */ /* 0x000fe20000000000 */
[----:B------:R-:W-:Y:S06]  /*0790*/  RET.REL.NODEC R4 `(_Z13pointwise_mulPiS_S_ii) ;  /* 0xfffffff804187950 */ /* 0x000fec0003c3ffff */
.L_x_3:
[----:B------:R-:W-:-:S00]  /*07a0*/  BRA `(.L_x_3) ;  /* 0xfffffffc00fc7947 */ /* 0x000fc0000383ffff */
[----:B------:R-:W-:-:S00]  /*07b0*/  NOP ;  /* 0x0000000000007918 */ /* 0x000fc00000000000 */
        /* <DEDUP_REMOVED lines=12> */
.L_x_9:


//--------------------- .text._Z9ntt_stagePiiiS_i --------------------------
	.section	.text._Z9ntt_stagePiiiS_i,"ax",@progbits
	.align	128
        .global         _Z9ntt_stagePiiiS_i
        .type           _Z9ntt_stagePiiiS_i,@function
        .size           _Z9ntt_stagePiiiS_i,(.L_x_10 - _Z9ntt_stagePiiiS_i)
        .other          _Z9ntt_stagePiiiS_i,@"STO_CUDA_ENTRY STV_DEFAULT"
_Z9ntt_stagePiiiS_i:
.text._Z9ntt_stagePiiiS_i:
[----:B------:R-:W-:Y:S08]  /*0000*/  LDC R1, c[0x0][0x37c] ;  /* 0x0000df00ff017b82 */ /* 0x000ff00000000800 */
[----:B------:R-:W0:Y:S01]  /*0010*/  LDC R5, c[0x0][0x38c] ;  /* 0x0000e300ff057b82 */ /* 0x000e220000000800 */
[----:B------:R-:W1:Y:S07]  /*0020*/  S2R R7, SR_TID.X ;  /* 0x0000000000077919 */ /* 0x000e6e0000002100 */
[----:B------:R-:W1:Y:S08]  /*0030*/  S2UR UR4, SR_CTAID.X ;  /* 0x00000000000479c3 */ /* 0x000e700000002500 */
[----:B------:R-:W1:Y:S01]  /*0040*/  LDC R0, c[0x0][0x360] ;  /* 0x0000d800ff007b82 */ /* 0x000e620000000800 */
[----:B0-----:R-:W-:-:S04]  /*0050*/  IABS R9, R5 ;  /* 0x0000000500097213 */ /* 0x001fc80000000000 */
[----:B------:R-:W0:Y:S01]  /*0060*/  I2F.RP R4, R9 ;  /* 0x0000000900047306 */ /* 0x000e220000209400 */
[----:B-1----:R-:W-:Y:S01]  /*0070*/  IMAD R0, R0, UR4, R7 ;  /* 0x0000000400007c24 */ /* 0x002fe2000f8e0207 */
[----:B------:R-:W1:Y:S06]  /*0080*/  LDCU UR4, c[0x0][0x388] ;  /* 0x00007100ff0477ac */ /* 0x000e6c0008000800 */
[----:B0-----:R-:W0:Y:S02]  /*0090*/  MUFU.RCP R4, R4 ;  /* 0x0000000400047308 */ /* 0x001e240000001000 */
[----:B0-----:R-:W-:Y:S01]  /*00a0*/  VIADD R2, R4, 0xffffffe ;  /* 0x0ffffffe04027836 */ /* 0x001fe20000000000 */
[----:B------:R-:W-:-:S05]  /*00b0*/  IABS R4, R0 ;  /* 0x0000000000047213 */ /* 0x000fca0000000000 */
[----:B------:R0:W2:Y:S02]  /*00c0*/  F2I.FTZ.U32.TRUNC.NTZ R3, R2 ;  /* 0x0000000200037305 */ /* 0x0000a4000021f000 */
[----:B0-----:R-:W-:Y:S02]  /*00d0*/  HFMA2 R2, -RZ, RZ, 0, 0 ;  /* 0x00000000ff027431 */ /* 0x001fe400000001ff */
[----:B--2---:R-:W-:-:S04]  /*00e0*/  IMAD.MOV R6, RZ, RZ, -R3 ;  /* 0x000000ffff067224 */ /* 0x004fc800078e0a03 */
[----:B------:R-:W-:-:S04]  /*00f0*/  IMAD R7, R6, R9, RZ ;  /* 0x0000000906077224 */ /* 0x000fc800078e02ff */
[----:B------:R-:W-:-:S06]  /*0100*/  IMAD.HI.U32 R3, R3, R7, R2 ;  /* 0x0000000703037227 */ /* 0x000fcc00078e0002 */
[----:B------:R-:W-:-:S04]  /*0110*/  IMAD.HI.U32 R3, R3, R4, RZ ;  /* 0x0000000403037227 */ /* 0x000fc800078e00ff */
[----:B------:R-:W-:-:S04]  /*0120*/  IMAD.MOV R6, RZ, RZ, -R3 ;  /* 0x000000ffff067224 */ /* 0x000fc800078e0a03 */
[----:B------:R-:W-:-:S05]  /*0130*/  IMAD R2, R9, R6, R4 ;  /* 0x0000000609027224 */ /* 0x000fca00078e0204 */
[----:B------:R-:W-:-:S13]  /*0140*/  ISETP.GT.U32.AND P1, PT, R9, R2, PT ;  /* 0x000000020900720c */ /* 0x000fda0003f24070 */
[----:B------:R-:W-:Y:S01]  /*0150*/  @!P1 IMAD.IADD R2, R2, 0x1, -R9 ;  /* 0x0000000102029824 */ /* 0x000fe200078e0a09 */
[----:B------:R-:W-:Y:S02]  /*0160*/  @!P1 IADD3 R3, PT, PT, R3, 0x1, RZ ;  /* 0x0000000103039810 */ /* 0x000fe40007ffe0ff */
[----:B------:R-:W-:Y:S02]  /*0170*/  ISETP.NE.AND P1, PT, R5, RZ, PT ;  /* 0x000000ff0500720c */ /* 0x000fe40003f25270 */
[----:B------:R-:W-:Y:S02]  /*0180*/  ISETP.GE.U32.AND P0, PT, R2, R9, PT ;  /* 0x000000090200720c */ /* 0x000fe40003f06070 */
[----:B------:R-:W-:-:S04]  /*0190*/  LOP3.LUT R2, R0, R5, RZ, 0x3c, !PT ;  /* 0x0000000500027212 */ /* 0x000fc800078e3cff */
[----:B------:R-:W-:-:S07]  /*01a0*/  ISETP.GE.AND P2, PT, R2, RZ, PT ;  /* 0x000000ff0200720c */ /* 0x000fce0003f46270 */
[----:B------:R-:W-:-:S06]  /*01b0*/  @P0 VIADD R3, R3, 0x1 ;  /* 0x0000000103030836 */ /* 0x000fcc0000000000 */
[----:B------:R-:W-:Y:S01]  /*01c0*/  @!P2 IMAD.MOV R3, RZ, RZ, -R3 ;  /* 0x000000ffff03a224 */ /* 0x000fe200078e0a03 */
[----:B------:R-:W-:-:S05]  /*01d0*/  @!P1 LOP3.LUT R3, RZ, R5, RZ, 0x33, !PT ;  /* 0x00000005ff039212 */ /* 0x000fca00078e33ff */
[----:B------:R-:W-:-:S05]  /*01e0*/  IMAD R3, R3, R5, RZ ;  /* 0x0000000503037224 */ /* 0x000fca00078e02ff */
[----:B------:R-:W-:-:S05]  /*01f0*/  IADD3 R0, PT, PT, R0, -R3, RZ ;  /* 0x8000000300007210 */ /* 0x000fca0007ffe0ff */
[----:B------:R-:W-:-:S04]  /*0200*/  IMAD R4, R3, 0x2, R0 ;  /* 0x0000000203047824 */ /* 0x000fc800078e0200 */
[----:B------:R-:W-:-:S05]  /*0210*/  IMAD.IADD R2, R4, 0x1, R5 ;  /* 0x0000000104027824 */ /* 0x000fca00078e0205 */
[----:B-1----:R-:W-:-:S13]  /*0220*/  ISETP.GE.AND P0, PT, R2, UR4, PT ;  /* 0x0000000402007c0c */ /* 0x002fda000bf06270 */
[----:B------:R-:W-:Y:S05]  /*0230*/  @P0 EXIT ;  /* 0x000000000000094d */ /* 0x000fea0003800000 */
[----:B------:R-:W0:Y:S01]  /*0240*/  LDC.64 R2, c[0x0][0x380] ;  /* 0x0000e000ff027b82 */ /* 0x000e220000000a00 */
[----:B------:R-:W1:Y:S01]  /*0250*/  LDCU.64 UR6, c[0x0][0x358] ;  /* 0x00006b00ff0677ac */ /* 0x000e620008000a00 */
[----:B------:R-:W-:Y:S01]  /*0260*/  IADD3 R7, PT, PT, R0, R5, RZ ;  /* 0x0000000500077210 */ /* 0x000fe20007ffe0ff */
[----:B------:R-:W2:Y:S05]  /*0270*/  LDCU UR9, c[0x0][0x398] ;  /* 0x00007300ff0977ac */ /* 0x000eaa0008000800 */
[----:B------:R-:W3:Y:S01]  /*0280*/  LDC.64 R8, c[0x0][0x390] ;  /* 0x0000e400ff087b82 */ /* 0x000ee20000000a00 */
[----:B0-----:R-:W-:-:S05]  /*0290*/  IMAD.WIDE R2, R4, 0x4, R2 ;  /* 0x0000000404027825 */ /* 0x001fca00078e0202 */
[----:B-1----:R0:W5:Y:S01]  /*02a0*/  LDG.E R0, desc[UR6][R2.64] ;  /* 0x0000000602007981 */ /* 0x002162000c1e1900 */
[----:B------:R-:W-:-:S04]  /*02b0*/  IMAD.WIDE R4, R5, 0x4, R2 ;  /* 0x0000000405047825 */ /* 0x000fc800078e0202 */
[----:B---3--:R-:W-:Y:S01]  /*02c0*/  IMAD.WIDE R8, R7, 0x4, R8 ;  /* 0x0000000407087825 */ /* 0x008fe200078e0208 */
[----:B------:R-:W3:Y:S04]  /*02d0*/  LDG.E R6, desc[UR6][R4.64] ;  /* 0x0000000604067981 */ /* 0x000ee8000c1e1900 */
[----:B------:R-:W3:Y:S01]  /*02e0*/  LDG.E R7, desc[UR6][R8.64] ;  /* 0x0000000608077981 */ /* 0x000ee2000c1e1900 */
[----:B--2---:R-:W-:Y:S01]  /*02f0*/  USHF.R.S32.HI UR8, URZ, 0x1f, UR9 ;  /* 0x0000001fff087899 */ /* 0x004fe20008011409 */
[----:B------:R-:W-:Y:S01]  /*0300*/  BSSY.RECONVERGENT B0, `(.L_x_4) ;  /* 0x0000019000007945 */ /* 0x000fe20003800200 */
[----:B---3--:R-:W-:-:S05]  /*0310*/  IMAD.WIDE R6, R7, R6, RZ ;  /* 0x0000000607067225 */ /* 0x008fca00078e02ff */
[----:B------:R-:W-:-:S04]  /*0320*/  LOP3.LUT R10, R7, UR8, RZ, 0xfc, !PT ;  /* 0x00000008070a7c12 */ /* 0x000fc8000f8efcff */
[----:B------:R-:W-:-:S13]  /*0330*/  ISETP.NE.U32.AND P0, PT, R10, RZ, PT ;  /* 0x000000ff0a00720c */ /* 0x000fda0003f05070 */
[----:B0-----:R-:W-:Y:S05]  /*0340*/  @P0 BRA `(.L_x_5) ;  /* 0x0000000000480947 */ /* 0x001fea0003800000 */
[----:B------:R-:W0:Y:S01]  /*0350*/  I2F.U32.RP R7, UR9 ;  /* 0x0000000900077d06 */ /* 0x000e220008209000 */
[----:B------:R-:W-:-:S07]  /*0360*/  ISETP.NE.U32.AND P1, PT, RZ, UR9, PT ;  /* 0x00000009ff007c0c */ /* 0x000fce000bf25070 */
[----:B0-----:R-:W0:Y:S02]  /*0370*/  MUFU.RCP R7, R7 ;  /* 0x0000000700077308 */ /* 0x001e240000001000 */
[----:B0-----:R-:W-:-:S06]  /*0380*/  VIADD R8, R7, 0xffffffe ;  /* 0x0ffffffe07087836 */ /* 0x001fcc0000000000 */
[----:B------:R0:W1:Y:S02]  /*0390*/  F2I.FTZ.U32.TRUNC.NTZ R9, R8 ;  /* 0x0000000800097305 */ /* 0x000064000021f000 */
[----:B0-----:R-:W-:Y:S01]  /*03a0*/  MOV R8, RZ ;  /* 0x000000ff00087202 */ /* 0x001fe20000000f00 */
[----:B-1----:R-:W-:-:S04]  /*03b0*/  IMAD.MOV R11, RZ, RZ, -R9 ;  /* 0x000000ffff0b7224 */ /* 0x002fc800078e0a09 */
[----:B------:R-:W-:-:S04]  /*03c0*/  IMAD R11, R11, UR9, RZ ;  /* 0x000000090b0b7c24 */ /* 0x000fc8000f8e02ff */
[----:B------:R-:W-:-:S06]  /*03d0*/  IMAD.HI.U32 R9, R9, R11, R8 ;  /* 0x0000000b09097227 */ /* 0x000fcc00078e0008 */
[----:B------:R-:W-:-:S04]  /*03e0*/  IMAD.HI.U32 R9, R9, R6, RZ ;  /* 0x0000000609097227 */ /* 0x000fc800078e00ff */
[----:B------:R-:W-:-:S04]  /*03f0*/  IMAD.MOV R9, RZ, RZ, -R9 ;  /* 0x000000ffff097224 */ /* 0x000fc800078e0a09 */
[----:B------:R-:W-:-:S05]  /*0400*/  IMAD R6, R9, UR9, R6 ;  /* 0x0000000909067c24 */ /* 0x000fca000f8e0206 */
[----:B------:R-:W-:-:S13]  /*0410*/  ISETP.GE.U32.AND P0, PT, R6, UR9, PT ;  /* 0x0000000906007c0c */ /* 0x000fda000bf06070 */
[----:B------:R-:W-:-:S05]  /*0420*/  @P0 VIADD R6, R6, -UR9 ;  /* 0x8000000906060c36 */ /* 0x000fca0008000000 */
[----:B------:R-:W-:-:S13]  /*0430*/  ISETP.GE.U32.AND P0, PT, R6, UR9, PT ;  /* 0x0000000906007c0c */ /* 0x000fda000bf06070 */
[----:B------:R-:W-:Y:S02]  /*0440*/  @P0 IADD3 R6, PT, PT, R6, -UR9, RZ ;  /* 0x8000000906060c10 */ /* 0x000fe4000fffe0ff */
[----:B------:R-:W-:Y:S01]  /*0450*/  @!P1 LOP3.LUT R6, RZ, UR9, RZ, 0x33, !PT ;  /* 0x00000009ff069c12 */ /* 0x000fe2000f8e33ff */
[----:B------:R-:W-:Y:S06]  /*0460*/  BRA `(.L_x_6) ;  /* 0x0000000000087947 */ /* 0x000fec0003800000 */
.L_x_5:
[----:B------:R-:W-:-:S07]  /*0470*/  MOV R8, 0x490 ;  /* 0x0000049000087802 */ /* 0x000fce0000000f00 */
[----:B-----5:R-:W-:Y:S05]  /*0480*/  CALL.REL.NOINC `($__internal_1_$__cuda_sm20_rem_s64) ;  /* 0x0000000000a47944 */ /* 0x020fea0003c00000 */
.L_x_6:
[----:B------:R-:W-:Y:S05]  /*0490*/  BSYNC.RECONVERGENT B0 ;  /* 0x0000000000007941 */ /* 0x000fea0003800200 */
.L_x_4:
[----:B------:R-:W0:Y:S01]  /*04a0*/  LDC R7, c[0x0][0x398] ;  /* 0x0000e600ff077b82 */ /* 0x000e220000000800 */
[----:B-----5:R-:W-:Y:S02]  /*04b0*/  IADD3 R10, PT, PT, R0, R6, RZ ;  /* 0x00000006000a7210 */ /* 0x020fe40007ffe0ff */
[-C--:B0-----:R-:W-:Y:S02]  /*04c0*/  IABS R13, R7.reuse ;  /* 0x00000007000d7213 */ /* 0x081fe40000000000 */
[----:B------:R-:W-:Y:S02]  /*04d0*/  IADD3 R6, PT, PT, -R6, R7, R0 ;  /* 0x0000000706067210 */ /* 0x000fe40007ffe100 */
[----:B------:R-:W0:Y:S02]  /*04e0*/  I2F.RP R11, R13 ;  /* 0x0000000d000b7306 */ /* 0x000e240000209400 */
[----:B------:R-:W-:Y:S02]  /*04f0*/  IABS R0, R6 ;  /* 0x0000000600007213 */ /* 0x000fe40000000000 */
[----:B------:R-:W-:-:S04]  /*0500*/  ISETP.GE.AND P3, PT, R6, RZ, PT ;  /* 0x000000ff0600720c */ /* 0x000fc80003f66270 */
[----:B0-----:R-:W0:Y:S02]  /*0510*/  MUFU.RCP R11, R11 ;  /* 0x0000000b000b7308 */ /* 0x001e240000001000 */
[----:B0-----:R-:W-:-:S06]  /*0520*/  VIADD R8, R11, 0xffffffe ;  /* 0x0ffffffe0b087836 */ /* 0x001fcc0000000000 */
[----:B------:R0:W1:Y:S02]  /*0530*/  F2I.FTZ.U32.TRUNC.NTZ R9, R8 ;  /* 0x0000000800097305 */ /* 0x000064000021f000 */
[----:B0-----:R-:W-:Y:S02]  /*0540*/  IMAD.MOV.U32 R8, RZ, RZ, RZ ;  /* 0x000000ffff087224 */ /* 0x001fe400078e00ff */
[----:B-1----:R-:W-:-:S04]  /*0550*/  IMAD.MOV R12, RZ, RZ, -R9 ;  /* 0x000000ffff0c7224 */ /* 0x002fc800078e0a09 */
[----:B------:R-:W-:Y:S01]  /*0560*/  IMAD R15, R12, R13, RZ ;  /* 0x0000000d0c0f7224 */ /* 0x000fe200078e02ff */
[----:B------:R-:W-:-:S03]  /*0570*/  IABS R12, R10 ;  /* 0x0000000a000c7213 */ /* 0x000fc60000000000 */
[----:B------:R-:W-:-:S04]  /*0580*/  IMAD.HI.U32 R9, R9, R15, R8 ;  /* 0x0000000f09097227 */ /* 0x000fc800078e0008 */
[----:B------:R-:W-:Y:S02]  /*0590*/  IMAD.MOV.U32 R8, RZ, RZ, R0 ;  /* 0x000000ffff087224 */ /* 0x000fe400078e0000 */
[----:B------:R-:W-:-:S04]  /*05a0*/  IMAD.HI.U32 R0, R9, R12, RZ ;  /* 0x0000000c09007227 */ /* 0x000fc800078e00ff */
[----:B------:R-:W-:Y:S01]  /*05b0*/  IMAD.HI.U32 R9, R9, R8, RZ ;  /* 0x0000000809097227 */ /* 0x000fe200078e00ff */
[----:B------:R-:W-:-:S03]  /*05c0*/  IADD3 R0, PT, PT, -R0, RZ, RZ ;  /* 0x000000ff00007210 */ /* 0x000fc60007ffe1ff */
[----:B------:R-:W-:Y:S02]  /*05d0*/  IMAD.MOV R9, RZ, RZ, -R9 ;  /* 0x000000ffff097224 */ /* 0x000fe400078e0a09 */
[C---:B------:R-:W-:Y:S02]  /*05e0*/  IMAD R0, R13.reuse, R0, R12 ;  /* 0x000000000d007224 */ /* 0x040fe400078e020c */
[C---:B------:R-:W-:Y:S01]  /*05f0*/  IMAD R8, R13.reuse, R9, R8 ;  /* 0x000000090d087224 */ /* 0x040fe200078e0208 */
[----:B------:R-:W-:Y:S02]  /*0600*/  LOP3.LUT R9, RZ, R7, RZ, 0x33, !PT ;  /* 0x00000007ff097212 */ /* 0x000fe400078e33ff */
[C---:B------:R-:W-:Y:S02]  /*0610*/  ISETP.GT.U32.AND P0, PT, R13.reuse, R0, PT ;  /* 0x000000000d00720c */ /* 0x040fe40003f04070 */
[----:B------:R-:W-:-:S11]  /*0620*/  ISETP.GT.U32.AND P1, PT, R13, R8, PT ;  /* 0x000000080d00720c */ /* 0x000fd60003f24070 */
[----:B------:R-:W-:Y:S02]  /*0630*/  @!P0 IMAD.IADD R0, R0, 0x1, -R13 ;  /* 0x0000000100008824 */ /* 0x000fe400078e0a0d */
[----:B------:R-:W-:Y:S02]  /*0640*/  @!P1 IADD3 R8, PT, PT, R8, -R13, RZ ;  /* 0x8000000d08089210 */ /* 0x000fe40007ffe0ff */
[----:B------:R-:W-:Y:S02]  /*0650*/  ISETP.GE.AND P1, PT, R10, RZ, PT ;  /* 0x000000ff0a00720c */ /* 0x000fe40003f26270 */
[C---:B------:R-:W-:Y:S02]  /*0660*/  ISETP.GT.U32.AND P0, PT, R13.reuse, R0, PT ;  /* 0x000000000d00720c */ /* 0x040fe40003f04070 */
[----:B------:R-:W-:-:S11]  /*0670*/  ISETP.GT.U32.AND P2, PT, R13, R8, PT ;  /* 0x000000080d00720c */ /* 0x000fd60003f44070 */
[----:B------:R-:W-:Y:S01]  /*0680*/  @!P0 IMAD.IADD R0, R0, 0x1, -R13 ;  /* 0x0000000100008824 */ /* 0x000fe200078e0a0d */
[----:B------:R-:W-:Y:S02]  /*0690*/  ISETP.NE.AND P0, PT, R7, RZ, PT ;  /* 0x000000ff0700720c */ /* 0x000fe40003f05270 */
[----:B------:R-:W-:Y:S01]  /*06a0*/  @!P2 IADD3 R8, PT, PT, R8, -R13, RZ ;  /* 0x8000000d0808a210 */ /* 0x000fe20007ffe0ff */
[----:B------:R-:W-:-:S03]  /*06b0*/  @!P1 IMAD.MOV R0, RZ, RZ, -R0 ;  /* 0x000000ffff009224 */ /* 0x000fc600078e0a00 */
[----:B------:R-:W-:Y:S02]  /*06c0*/  @!P3 IADD3 R8, PT, PT, -R8, RZ, RZ ;  /* 0x000000ff0808b210 */ /* 0x000fe40007ffe1ff */
[C---:B------:R-:W-:Y:S02]  /*06d0*/  SEL R7, R9.reuse, R0, !P0 ;  /* 0x0000000009077207 */ /* 0x040fe40004000000 */
[----:B------:R-:W-:-:S03]  /*06e0*/  SEL R9, R9, R8, !P0 ;  /* 0x0000000809097207 */ /* 0x000fc60004000000 */
[----:B------:R-:W-:Y:S04]  /*06f0*/  STG.E desc[UR6][R2.64], R7 ;  /* 0x0000000702007986 */ /* 0x000fe8000c101906 */
[----:B------:R-:W-:Y:S01]  /*0700*/  STG.E desc[UR6][R4.64], R9 ;  /* 0x0000000904007986 */ /* 0x000fe2000c101906 */
[----:B------:R-:W-:Y:S05]  /*0710*/  EXIT ;  /* 0x000000000000794d */ /* 0x000fea0003800000 */
        .weak           $__internal_1_$__cuda_sm20_rem_s64
        .type           $__internal_1_$__cuda_sm20_rem_s64,@function
        .size           $__internal_1_$__cuda_sm20_rem_s64,(.L_x_10 - $__internal_1_$__cuda_sm20_rem_s64)
$__internal_1_$__cuda_sm20_rem_s64:
        /* <DEDUP_REMOVED lines=8> */
[----:B0-----:R-:W-:-:S06]  /*07a0*/  VIADD R10, R9, 0x1ffffffe ;  /* 0x1ffffffe090a7836 */ /* 0x001fcc0000000000 */
[----:B------:R-:W0:Y:S02]  /*07b0*/  F2I.U64.TRUNC R10, R10 ;  /* 0x0000000a000a7311 */ /* 0x000e24000020d800 */
[----:B0-----:R-:W-:-:S04]  /*07c0*/  IMAD.WIDE.U32 R12, R10, UR4, RZ ;  /* 0x000000040a0c7c25 */ /* 0x001fc8000f8e00ff */
[----:B------:R-:W-:Y:S01]  /*07d0*/  IMAD R13, R10, UR5, R13 ;  /* 0x000000050a0d7c24 */ /* 0x000fe2000f8e020d */
[----:B------:R-:W-:-:S03]  /*07e0*/  IADD3 R15, P0, PT, RZ, -R12, RZ ;  /* 0x8000000cff0f7210 */ /* 0x000fc60007f1e0ff */
[----:B------:R-:W-:Y:S02]  /*07f0*/  IMAD R13, R11, UR4, R13 ;  /* 0x000000040b0d7c24 */ /* 0x000fe4000f8e020d */
[----:B------:R-:W-:-:S03]  /*0800*/  IMAD.HI.U32 R12, R10, R15, RZ ;  /* 0x0000000f0a0c7227 */ /* 0x000fc600078e00ff */
[----:B------:R-:W-:Y:S01]  /*0810*/  IADD3.X R17, PT, PT, RZ, ~R13, RZ, P0, !PT ;  /* 0x8000000dff117210 */ /* 0x000fe200007fe4ff */
[----:B------:R-:W-:-:S04]  /*0820*/  IMAD.MOV.U32 R13, RZ, RZ, R10 ;  /* 0x000000ffff0d7224 */ /* 0x000fc800078e000a */
[----:B------:R-:W-:-:S04]  /*0830*/  IMAD.WIDE.U32 R12, P0, R10, R17, R12 ;  /* 0x000000110a0c7225 */ /* 0x000fc8000780000c */
[C---:B------:R-:W-:Y:S02]  /*0840*/  IMAD R19, R11.reuse, R17, RZ ;  /* 0x000000110b137224 */ /* 0x040fe400078e02ff */
[----:B------:R-:W-:-:S04]  /*0850*/  IMAD.HI.U32 R12, P1, R11, R15, R12 ;  /* 0x0000000f0b0c7227 */ /* 0x000fc8000782000c */
[----:B------:R-:W-:Y:S01]  /*0860*/  IMAD.HI.U32 R9, R11, R17, RZ ;  /* 0x000000110b097227 */ /* 0x000fe200078e00ff */
[----:B------:R-:W-:-:S04]  /*0870*/  IADD3 R13, P2, PT, R19, R12, RZ ;  /* 0x0000000c130d7210 */ /* 0x000fc80007f5e0ff */
[----:B------:R-:W-:Y:S01]  /*0880*/  IADD3.X R9, PT, PT, R9, R11, RZ, P0, !PT ;  /* 0x0000000b09097210 */ /* 0x000fe200007fe4ff */
[----:B------:R-:W-:-:S03]  /*0890*/  IMAD.WIDE.U32 R10, R13, UR4, RZ ;  /* 0x000000040d0a7c25 */ /* 0x000fc6000f8e00ff */
[----:B------:R-:W-:Y:S01]  /*08a0*/  IADD3.X R9, PT, PT, RZ, RZ, R9, P2, P1 ;  /* 0x000000ffff097210 */ /* 0x000fe200017e2409 */
[----:B------:R-:W-:Y:S01]  /*08b0*/  IMAD R12, R13, UR5, R11 ;  /* 0x000000050d0c7c24 */ /* 0x000fe2000f8e020b */
[----:B------:R-:W-:Y:S02]  /*08c0*/  IADD3 R15, P0, PT, RZ, -R10, RZ ;  /* 0x8000000aff0f7210 */ /* 0x000fe40007f1e0ff */
[----:B------:R-:W-:Y:S01]  /*08d0*/  ISETP.GE.AND P1, PT, R7, RZ, PT ;  /* 0x000000ff0700720c */ /* 0x000fe20003f26270 */
[----:B------:R-:W-:Y:S01]  /*08e0*/  IMAD R10, R9, UR4, R12 ;  /* 0x00000004090a7c24 */ /* 0x000fe2000f8e020c */
[----:B------:R-:W-:Y:S01]  /*08f0*/  IADD3 R11, P4, PT, RZ, -R6, RZ ;  /* 0x80000006ff0b7210 */ /* 0x000fe20007f9e0ff */
[----:B------:R-:W-:-:S03]  /*0900*/  IMAD.HI.U32 R12, R13, R15, RZ ;  /* 0x0000000f0d0c7227 */ /* 0x000fc600078e00ff */
[----:B------:R-:W-:Y:S01]  /*0910*/  SEL R6, R11, R6, !P1 ;  /* 0x000000060b067207 */ /* 0x000fe20004800000 */
[----:B------:R-:W-:Y:S01]  /*0920*/  IMAD.X R10, RZ, RZ, ~R10, P0 ;  /* 0x000000ffff0a7224 */ /* 0x000fe200000e0e0a */
[----:B------:R-:W-:-:S03]  /*0930*/  IADD3.X R11, PT, PT, RZ, ~R7, RZ, P4, !PT ;  /* 0x80000007ff0b7210 */ /* 0x000fc600027fe4ff */
[----:B------:R-:W-:Y:S01]  /*0940*/  IMAD.WIDE.U32 R12, P0, R13, R10, R12 ;  /* 0x0000000a0d0c7225 */ /* 0x000fe2000780000c */
[----:B------:R-:W-:-:S03]  /*0950*/  SEL R14, R11, R7, !P1 ;  /* 0x000000070b0e7207 */ /* 0x000fc60004800000 */
[----:B------:R-:W-:Y:S02]  /*0960*/  HFMA2 R11, -RZ, RZ, 0, 0 ;  /* 0x00000000ff0b7431 */ /* 0x000fe400000001ff */
[----:B------:R-:W-:-:S04]  /*0970*/  IMAD.HI.U32 R13, P2, R9, R15, R12 ;  /* 0x0000000f090d7227 */ /* 0x000fc8000784000c */
[CC--:B------:R-:W-:Y:S02]  /*0980*/  IMAD R12, R9.reuse, R10.reuse, RZ ;  /* 0x0000000a090c7224 */ /* 0x0c0fe400078e02ff */
[----:B------:R-:W-:-:S03]  /*0990*/  IMAD.HI.U32 R10, R9, R10, RZ ;  /* 0x0000000a090a7227 */ /* 0x000fc600078e00ff */
[----:B------:R-:W-:Y:S01]  /*09a0*/  IADD3 R13, P3, PT, R12, R13, RZ ;  /* 0x0000000d0c0d7210 */ /* 0x000fe20007f7e0ff */
[----:B------:R-:W-:-:S04]  /*09b0*/  IMAD.X R9, R10, 0x1, R9, P0 ;  /* 0x000000010a097824 */ /* 0x000fc800000e0609 */
[----:B------:R-:W-:Y:S01]  /*09c0*/  IMAD.HI.U32 R10, R13, R6, RZ ;  /* 0x000000060d0a7227 */ /* 0x000fe200078e00ff */
[----:B------:R-:W-:-:S03]  /*09d0*/  IADD3.X R9, PT, PT, RZ, RZ, R9, P3, P2 ;  /* 0x000000ffff097210 */ /* 0x000fc60001fe4409 */
[----:B------:R-:W-:-:S04]  /*09e0*/  IMAD.WIDE.U32 R10, R13, R14, R10 ;  /* 0x0000000e0d0a7225 */ /* 0x000fc800078e000a */
[C---:B------:R-:W-:Y:S02]  /*09f0*/  IMAD R13, R9.reuse, R14, RZ ;  /* 0x0000000e090d7224 */ /* 0x040fe400078e02ff */
[----:B------:R-:W-:-:S04]  /*0a00*/  IMAD.HI.U32 R10, P0, R9, R6, R10 ;  /* 0x00000006090a7227 */ /* 0x000fc8000780000a */
[----:B------:R-:W-:Y:S01]  /*0a10*/  IMAD.HI.U32 R7, R9, R14, RZ ;  /* 0x0000000e09077227 */ /* 0x000fe200078e00ff */
[----:B------:R-:W-:-:S03]  /*0a20*/  IADD3 R9, P2, PT, R13, R10, RZ ;  /* 0x0000000a0d097210 */ /* 0x000fc60007f5e0ff */
[----:B------:R-:W-:Y:S02]  /*0a30*/  IMAD.X R7, RZ, RZ, R7, P0 ;  /* 0x000000ffff077224 */ /* 0x000fe400000e0607 */
[----:B------:R-:W-:-:S03]  /*0a40*/  IMAD.WIDE.U32 R10, R9, UR4, RZ ;  /* 0x00000004090a7c25 */ /* 0x000fc6000f8e00ff */
[----:B------:R-:W-:Y:S01]  /*0a50*/  IADD3.X R7, PT, PT, RZ, R7, RZ, P2, !PT ;  /* 0x00000007ff077210 */ /* 0x000fe200017fe4ff */
[----:B------:R-:W-:Y:S01]  /*0a60*/  IMAD R12, R9, UR5, R11 ;  /* 0x00000005090c7c24 */ /* 0x000fe2000f8e020b */
[----:B------:R-:W-:-:S03]  /*0a70*/  IADD3 R6, P2, PT, -R10, R6, RZ ;  /* 0x000000060a067210 */ /* 0x000fc60007f5e1ff */
[----:B------:R-:W-:Y:S01]  /*0a80*/  IMAD R7, R7, UR4, R12 ;  /* 0x0000000407077c24 */ /* 0x000fe2000f8e020c */
[----:B------:R-:W-:-:S03]  /*0a90*/  ISETP.GE.U32.AND P0, PT, R6, UR4, PT ;  /* 0x0000000406007c0c */ /* 0x000fc6000bf06070 */
[----:B------:R-:W-:Y:S01]  /*0aa0*/  IMAD.X R10, R14, 0x1, ~R7, P2 ;  /* 0x000000010e0a7824 */ /* 0x000fe200010e0e07 */
[----:B------:R-:W-:-:S04]  /*0ab0*/  IADD3 R7, P2, PT, R6, -UR4, RZ ;  /* 0x8000000406077c10 */ /* 0x000fc8000ff5e0ff */
[C---:B------:R-:W-:Y:S02]  /*0ac0*/  ISETP.GE.U32.AND.EX P0, PT, R10.reuse, UR5, PT, P0 ;  /* 0x000000050a007c0c */ /* 0x040fe4000bf06100 */
[----:B------:R-:W-:Y:S02]  /*0ad0*/  IADD3.X R9, PT, PT, R10, ~UR5, RZ, P2, !PT ;  /* 0x800000050a097c10 */ /* 0x000fe400097fe4ff */
[----:B------:R-:W-:Y:S02]  /*0ae0*/  SEL R7, R7, R6, P0 ;  /* 0x0000000607077207 */ /* 0x000fe40000000000 */
[----:B------:R-:W-:Y:S02]  /*0af0*/  SEL R9, R9, R10, P0 ;  /* 0x0000000a09097207 */ /* 0x000fe40000000000 */
[C---:B------:R-:W-:Y:S02]  /*0b00*/  ISETP.GE.U32.AND P0, PT, R7.reuse, UR4, PT ;  /* 0x0000000407007c0c */ /* 0x040fe4000bf06070 */
[----:B------:R-:W-:-:S02]  /*0b10*/  IADD3 R6, PT, PT, R7, -UR4, RZ ;  /* 0x8000000407067c10 */ /* 0x000fc4000fffe0ff */
[----:B------:R-:W-:Y:S02]  /*0b20*/  ISETP.GE.U32.AND.EX P0, PT, R9, UR5, PT, P0 ;  /* 0x0000000509007c0c */ /* 0x000fe4000bf06100 */
[----:B------:R-:W-:Y:S02]  /*0b30*/  MOV R9, 0x0 ;  /* 0x0000000000097802 */ /* 0x000fe40000000f00 */
[----:B------:R-:W-:Y:S02]  /*0b40*/  SEL R6, R6, R7, P0 ;  /* 0x0000000706067207 */ /* 0x000fe40000000000 */
[----:B------:R-:W-:-:S03]  /*0b50*/  ISETP.NE.U32.AND P0, PT, RZ, UR10, PT ;  /* 0x0000000aff007c0c */ /* 0x000fc6000bf05070 */
[----:B------:R-:W-:Y:S01]  /*0b60*/  IMAD.MOV R7, RZ, RZ, -R6 ;  /* 0x000000ffff077224 */ /* 0x000fe200078e0a06 */
[----:B------:R-:W-:-:S04]  /*0b70*/  ISETP.NE.AND.EX P0, PT, RZ, UR8, PT, P0 ;  /* 0x00000008ff007c0c */ /* 0x000fc8000bf05300 */
[----:B------:R-:W-:-:S04]  /*0b80*/  SEL R6, R7, R6, !P1 ;  /* 0x0000000607067207 */ /* 0x000fc80004800000 */
[----:B------:R-:W-:Y:S01]  /*0b90*/  SEL R6, R6, 0xffffffff, P0 ;  /* 0xffffffff06067807 */ /* 0x000fe20000000000 */
[----:B------:R-:W-:Y:S06]  /*0ba0*/  RET.REL.NODEC R8 `(_Z9ntt_stagePiiiS_i) ;  /* 0xfffffff408147950 */ /* 0x000fec0003c3ffff */
.L_x_7:
        /* <DEDUP_REMOVED lines=13> */
.L_x_10:


//--------------------- .text._Z16bit_reverse_copyPiS_i --------------------------
	.section	.text._Z16bit_reverse_copyPiS_i,"ax",@progbits
	.align	128
        .global         _Z16bit_reverse_copyPiS_i
        .type           _Z16bit_reverse_copyPiS_i,@function
        .size           _Z16bit_reverse_copyPiS_i,(.L_x_13 - _Z16bit_reverse_copyPiS_i)
        .other          _Z16bit_reverse_copyPiS_i,@"STO_CUDA_ENTRY STV_DEFAULT"
_Z16bit_reverse_copyPiS_i:
.text._Z16bit_reverse_copyPiS_i:
        /* <DEDUP_REMOVED lines=10> */
[----:B0-----:R-:W-:-:S05]  /*00a0*/  IMAD.WIDE R2, R5, 0x4, R2 ;  /* 0x0000000405027825 */ /* 0x001fca00078e0202 */
[----:B-1----:R-:W2:Y:S02]  /*00b0*/  LDG.E R6, desc[UR4][R2.64] ;  /* 0x0000000402067981 */ /* 0x002ea4000c1e1900 */
[----:B--2---:R-:W-:-:S13]  /*00c0*/  ISETP.GE.AND P0, PT, R5, R6, PT ;  /* 0x000000060500720c */ /* 0x004fda0003f06270 */
[----:B------:R-:W-:Y:S05]  /*00d0*/  @P0 EXIT ;  /* 0x000000000000094d */ /* 0x000fea0003800000 */
[----:B------:R-:W0:Y:S02]  /*00e0*/  LDC.64 R8, c[0x0][0x380] ;  /* 0x0000e000ff087b82 */ /* 0x000e240000000a00 */
[----:B0-----:R-:W-:-:S06]  /*00f0*/  IMAD.WIDE R6, R6, 0x4, R8 ;  /* 0x0000000406067825 */ /* 0x001fcc00078e0208 */
[----:B------:R-:W2:Y:S01]  /*0100*/  LDG.E R7, desc[UR4][R6.64] ;  /* 0x0000000406077981 */ /* 0x000ea2000c1e1900 */
[----:B------:R-:W-:-:S05]  /*0110*/  IMAD.WIDE R4, R5, 0x4, R8 ;  /* 0x0000000405047825 */ /* 0x000fca00078e0208 */
[----:B------:R-:W3:Y:S04]  /*0120*/  LDG.E R11, desc[UR4][R4.64] ;  /* 0x00000004040b7981 */ /* 0x000ee8000c1e1900 */
[----:B--2---:R-:W-:Y:S04]  /*0130*/  STG.E desc[UR4][R4.64], R7 ;  /* 0x0000000704007986 */ /* 0x004fe8000c101904 */
[----:B------:R-:W2:Y:S02]  /*0140*/  LDG.E R3, desc[UR4][R2.64] ;  /* 0x0000000402037981 */ /* 0x000ea4000c1e1900 */
[----:B--2---:R-:W-:-:S05]  /*0150*/  IMAD.WIDE R8, R3, 0x4, R8 ;  /* 0x0000000403087825 */ /* 0x004fca00078e0208 */
[----:B---3--:R-:W-:Y:S01]  /*0160*/  STG.E desc[UR4][R8.64], R11 ;  /* 0x0000000b08007986 */ /* 0x008fe2000c101904 */
[----:B------:R-:W-:Y:S05]  /*0170*/  EXIT ;  /* 0x000000000000794d */ /* 0x000fea0003800000 */
.L_x_8:
        /* <DEDUP_REMOVED lines=16> */
.L_x_13:


//--------------------- .nv.shared.reserved.0     --------------------------
	.section	.nv.shared.reserved.0,"aw",@nobits
	.weak		__nv_reservedSMEM_offset_0_alias
	.size		__nv_reservedSMEM_offset_0_alias, 0, 64
	.other		__nv_reservedSMEM_offset_0_alias,@"STO_CUDA_RESERVED_SHARED STV_DEFAULT"
__nv_reservedSMEM_offset_0_alias:
	.zero		0
	.zero		64


//--------------------- .nv.constant0._Z13pointwise_mulPiS_S_ii --------------------------
	.section	.nv.constant0._Z13pointwise_mulPiS_S_ii,"a",@progbits
	.sectionflags	@""
	.align	4
.nv.constant0._Z13pointwise_mulPiS_S_ii:
	.zero		928


//--------------------- .nv.constant0._Z9ntt_stagePiiiS_i --------------------------
	.section	.nv.constant0._Z9ntt_stagePiiiS_i,"a",@progbits
	.sectionflags	@""
	.align	4
.nv.constant0._Z9ntt_stagePiiiS_i:
	.zero		924


//--------------------- .nv.constant0._Z16bit_reverse_copyPiS_i --------------------------
	.section	.nv.constant0._Z16bit_reverse_copyPiS_i,"a",@progbits
	.sectionflags	@""
	.align	4
.nv.constant0._Z16bit_reverse_copyPiS_i:
	.zero		916


//--------------------- SYMBOLS --------------------------

	.type		.nv.reservedSmem.offset0,@object
	.size		.nv.reservedSmem.offset0,0x4
